	.headerflags	@"EF_CUDA_TEXMODE_UNIFIED EF_CUDA_64BIT_ADDRESS EF_CUDA_ACCELERATORS EF_CUDA_SM90 EF_CUDA_VIRTUAL_SM(EF_CUDA_SM90)"
	.elftype	@"ET_EXEC"


//--------------------- .nv.info                  --------------------------
	.section	.nv.info,"",@"SHT_CUDA_INFO"
	.align	4


	//----- nvinfo : EIATTR_REGCOUNT
	.align		4
        /*0000*/ 	.byte	0x04, 0x2f
        /*0002*/ 	.short	(.L_3 - .L_2)
	.align		4
.L_2:
        /*0004*/ 	.word	index@(triton_poi_fused__native_batch_norm_legit_no_training__prelu_kernel_add_27)
        /*0008*/ 	.word	0x00000028


	//----- nvinfo : EIATTR_MIN_STACK_SIZE
	.align		4
.L_3:
        /*000c*/ 	.byte	0x04, 0x12
        /*000e*/ 	.short	(.L_5 - .L_4)
	.align		4
.L_4:
        /*0010*/ 	.word	index@(triton_poi_fused__native_batch_norm_legit_no_training__prelu_kernel_add_27)
        /*0014*/ 	.word	0x00000000


	//----- nvinfo : EIATTR_FRAME_SIZE
	.align		4
.L_5:
        /*0018*/ 	.byte	0x04, 0x11
        /*001a*/ 	.short	(.L_7 - .L_6)
	.align		4
.L_6:
        /*001c*/ 	.word	index@(triton_poi_fused__native_batch_norm_legit_no_training__prelu_kernel_add_27)
        /*0020*/ 	.word	0x00000000


	//----- nvinfo : EIATTR_MIN_STACK_SIZE
	.align		4
.L_7:
        /*0024*/ 	.byte	0x04, 0x12
        /*0026*/ 	.short	(.L_9 - .L_8)
	.align		4
.L_8:
        /*0028*/ 	.word	index@(triton_poi_fused__native_batch_norm_legit_no_training__prelu_kernel_add_27)
        /*002c*/ 	.word	0x00000000
.L_9:


//--------------------- .nv.info.triton_poi_fused__native_batch_norm_legit_no_training__prelu_kernel_add_27 --------------------------
	.section	.nv.info.triton_poi_fused__native_batch_norm_legit_no_training__prelu_kernel_add_27,"",@"SHT_CUDA_INFO"
	.sectionflags	@""
	.align	4


	//----- nvinfo : EIATTR_CUDA_API_VERSION
	.align		4
        /*0000*/ 	.byte	0x04, 0x37
        /*0002*/ 	.short	(.L_11 - .L_10)
.L_10:
        /*0004*/ 	.word	0x0000007c


	//----- nvinfo : EIATTR_KPARAM_INFO
	.align		4
.L_11:
        /*0008*/ 	.byte	0x04, 0x17
        /*000a*/ 	.short	(.L_13 - .L_12)
.L_12:
        /*000c*/ 	.word	0x00000000
        /*0010*/ 	.short	0x0015
        /*0012*/ 	.short	0x00a8
        /*0014*/ 	.byte	0x00, 0xf0, 0x11, 0x00


	//----- nvinfo : EIATTR_KPARAM_INFO
	.align		4
.L_13:
        /*0018*/ 	.byte	0x04, 0x17
        /*001a*/ 	.short	(.L_15 - .L_14)
.L_14:
        /*001c*/ 	.word	0x00000000
        /*0020*/ 	.short	0x0014
        /*0022*/ 	.short	0x00a0
        /*0024*/ 	.byte	0x00, 0xf4, 0x21, 0x00


	//----- nvinfo : EIATTR_KPARAM_INFO
	.align		4
.L_15:
        /*0028*/ 	.byte	0x04, 0x17
        /*002a*/ 	.short	(.L_17 - .L_16)
.L_16:
        /*002c*/ 	.word	0x00000000
        /*0030*/ 	.short	0x0013
        /*0032*/ 	.short	0x0098
        /*0034*/ 	.byte	0x00, 0xf4, 0x21, 0x00


	//----- nvinfo : EIATTR_KPARAM_INFO
	.align		4
.L_17:
        /*0038*/ 	.byte	0x04, 0x17
        /*003a*/ 	.short	(.L_19 - .L_18)
.L_18:
        /*003c*/ 	.word	0x00000000
        /*0040*/ 	.short	0x0012
        /*0042*/ 	.short	0x0090
        /*0044*/ 	.byte	0x00, 0xf4, 0x21, 0x00


	//----- nvinfo : EIATTR_KPARAM_INFO
	.align		4
.L_19:
        /*0048*/ 	.byte	0x04, 0x17
        /*004a*/ 	.short	(.L_21 - .L_20)
.L_20:
        /*004c*/ 	.word	0x00000000
        /*0050*/ 	.short	0x0011
        /*0052*/ 	.short	0x0088
        /*0054*/ 	.byte	0x00, 0xf4, 0x21, 0x00


	//----- nvinfo : EIATTR_KPARAM_INFO
	.align		4
.L_21:
        /*0058*/ 	.byte	0x04, 0x17
        /*005a*/ 	.short	(.L_23 - .L_22)
.L_22:
        /*005c*/ 	.word	0x00000000
        /*0060*/ 	.short	0x0010
        /*0062*/ 	.short	0x0080
        /*0064*/ 	.byte	0x00, 0xf4, 0x21, 0x00


	//----- nvinfo : EIATTR_KPARAM_INFO
	.align		4
.L_23:
        /*0068*/ 	.byte	0x04, 0x17
        /*006a*/ 	.short	(.L_25 - .L_24)
.L_24:
        /*006c*/ 	.word	0x00000000
        /*0070*/ 	.short	0x000f
        /*0072*/ 	.short	0x0078
        /*0074*/ 	.byte	0x00, 0xf4, 0x21, 0x00


	//----- nvinfo : EIATTR_KPARAM_INFO
	.align		4
.L_25:
        /*0078*/ 	.byte	0x04, 0x17
        /*007a*/ 	.short	(.L_27 - .L_26)
.L_26:
        /*007c*/ 	.word	0x00000000
        /*0080*/ 	.short	0x000e
        /*0082*/ 	.short	0x0070
        /*0084*/ 	.byte	0x00, 0xf4, 0x21, 0x00


	//----- nvinfo : EIATTR_KPARAM_INFO
	.align		4
.L_27:
        /*0088*/ 	.byte	0x04, 0x17
        /*008a*/ 	.short	(.L_29 - .L_28)
.L_28:
        /*008c*/ 	.word	0x00000000
        /*0090*/ 	.short	0x000d
        /*0092*/ 	.short	0x0068
        /*0094*/ 	.byte	0x00, 0xf4, 0x21, 0x00


	//----- nvinfo : EIATTR_KPARAM_INFO
	.align		4
.L_29:
        /*0098*/ 	.byte	0x04, 0x17
        /*009a*/ 	.short	(.L_31 - .L_30)
.L_30:
        /*009c*/ 	.word	0x00000000
        /*00a0*/ 	.short	0x000c
        /*00a2*/ 	.short	0x0060
        /*00a4*/ 	.byte	0x00, 0xf4, 0x21, 0x00


	//----- nvinfo : EIATTR_KPARAM_INFO
	.align		4
.L_31:
        /*00a8*/ 	.byte	0x04, 0x17
        /*00aa*/ 	.short	(.L_33 - .L_32)
.L_32:
        /*00ac*/ 	.word	0x00000000
        /*00b0*/ 	.short	0x000b
        /*00b2*/ 	.short	0x0058
        /*00b4*/ 	.byte	0x00, 0xf4, 0x21, 0x00


	//----- nvinfo : EIATTR_KPARAM_INFO
	.align		4
.L_33:
        /*00b8*/ 	.byte	0x04, 0x17
        /*00ba*/ 	.short	(.L_35 - .L_34)
.L_34:
        /*00bc*/ 	.word	0x00000000
        /*00c0*/ 	.short	0x000a
        /*00c2*/ 	.short	0x0050
        /*00c4*/ 	.byte	0x00, 0xf4, 0x21, 0x00


	//----- nvinfo : EIATTR_KPARAM_INFO
	.align		4
.L_35:
        /*00c8*/ 	.byte	0x04, 0x17
        /*00ca*/ 	.short	(.L_37 - .L_36)
.L_36:
        /*00cc*/ 	.word	0x00000000
        /*00d0*/ 	.short	0x0009
        /*00d2*/ 	.short	0x0048
        /*00d4*/ 	.byte	0x00, 0xf4, 0x21, 0x00


	//----- nvinfo : EIATTR_KPARAM_INFO
	.align		4
.L_37:
        /*00d8*/ 	.byte	0x04, 0x17
        /*00da*/ 	.short	(.L_39 - .L_38)
.L_38:
        /*00dc*/ 	.word	0x00000000
        /*00e0*/ 	.short	0x0008
        /*00e2*/ 	.short	0x0040
        /*00e4*/ 	.byte	0x00, 0xf4, 0x21, 0x00


	//----- nvinfo : EIATTR_KPARAM_INFO
	.align		4
.L_39:
        /*00e8*/ 	.byte	0x04, 0x17
        /*00ea*/ 	.short	(.L_41 - .L_40)
.L_40:
        /*00ec*/ 	.word	0x00000000
        /*00f0*/ 	.short	0x0007
        /*00f2*/ 	.short	0x0038
        /*00f4*/ 	.byte	0x00, 0xf4, 0x21, 0x00


	//----- nvinfo : EIATTR_KPARAM_INFO
	.align		4
.L_41:
        /*00f8*/ 	.byte	0x04, 0x17
        /*00fa*/ 	.short	(.L_43 - .L_42)
.L_42:
        /*00fc*/ 	.word	0x00000000
        /*0100*/ 	.short	0x0006
        /*0102*/ 	.short	0x0030
        /*0104*/ 	.byte	0x00, 0xf4, 0x21, 0x00


	//----- nvinfo : EIATTR_KPARAM_INFO
	.align		4
.L_43:
        /*0108*/ 	.byte	0x04, 0x17
        /*010a*/ 	.short	(.L_45 - .L_44)
.L_44:
        /*010c*/ 	.word	0x00000000
        /*0110*/ 	.short	0x0005
        /*0112*/ 	.short	0x0028
        /*0114*/ 	.byte	0x00, 0xf4, 0x21, 0x00


	//----- nvinfo : EIATTR_KPARAM_INFO
	.align		4
.L_45:
        /*0118*/ 	.byte	0x04, 0x17
        /*011a*/ 	.short	(.L_47 - .L_46)
.L_46:
        /*011c*/ 	.word	0x00000000
        /*0120*/ 	.short	0x0004
        /*0122*/ 	.short	0x0020
        /*0124*/ 	.byte	0x00, 0xf4, 0x21, 0x00


	//----- nvinfo : EIATTR_KPARAM_INFO
	.align		4
.L_47:
        /*0128*/ 	.byte	0x04, 0x17
        /*012a*/ 	.short	(.L_49 - .L_48)
.L_48:
        /*012c*/ 	.word	0x00000000
        /*0130*/ 	.short	0x0003
        /*0132*/ 	.short	0x0018
        /*0134*/ 	.byte	0x00, 0xf4, 0x21, 0x00


	//----- nvinfo : EIATTR_KPARAM_INFO
	.align		4
.L_49:
        /*0138*/ 	.byte	0x04, 0x17
        /*013a*/ 	.short	(.L_51 - .L_50)
.L_50:
        /*013c*/ 	.word	0x00000000
        /*0140*/ 	.short	0x0002
        /*0142*/ 	.short	0x0010
        /*0144*/ 	.byte	0x00, 0xf4, 0x21, 0x00


	//----- nvinfo : EIATTR_KPARAM_INFO
	.align		4
.L_51:
        /*0148*/ 	.byte	0x04, 0x17
        /*014a*/ 	.short	(.L_53 - .L_52)
.L_52:
        /*014c*/ 	.word	0x00000000
        /*0150*/ 	.short	0x0001
        /*0152*/ 	.short	0x0008
        /*0154*/ 	.byte	0x00, 0xf4, 0x21, 0x00


	//----- nvinfo : EIATTR_KPARAM_INFO
	.align		4
.L_53:
        /*0158*/ 	.byte	0x04, 0x17
        /*015a*/ 	.short	(.L_55 - .L_54)
.L_54:
        /*015c*/ 	.word	0x00000000
        /*0160*/ 	.short	0x0000
        /*0162*/ 	.short	0x0000
        /*0164*/ 	.byte	0x00, 0xf4, 0x21, 0x00


	//----- nvinfo : EIATTR_SPARSE_MMA_MASK
	.align		4
.L_55:
        /*0168*/ 	.byte	0x03, 0x50
        /*016a*/ 	.short	0x0000


	//----- nvinfo : EIATTR_MAXREG_COUNT
	.align		4
        /*016c*/ 	.byte	0x03, 0x1b
        /*016e*/ 	.short	0x00ff


	//----- nvinfo : EIATTR_EXIT_INSTR_OFFSETS
	.align		4
        /*0170*/ 	.byte	0x04, 0x1c
        /*0172*/ 	.short	(.L_57 - .L_56)


	//   ....[0]....
.L_56:
        /*0174*/ 	.word	0x00000900


	//----- nvinfo : EIATTR_REQNTID
	.align		4
.L_57:
        /*0178*/ 	.byte	0x04, 0x10
        /*017a*/ 	.short	(.L_59 - .L_58)
.L_58:
        /*017c*/ 	.word	0x00000080
        /*0180*/ 	.word	0x00000001
        /*0184*/ 	.word	0x00000001


	//----- nvinfo : EIATTR_CBANK_PARAM_SIZE
	.align		4
.L_59:
        /*0188*/ 	.byte	0x03, 0x19
        /*018a*/ 	.short	0x00ac


	//----- nvinfo : EIATTR_PARAM_CBANK
	.align		4
        /*018c*/ 	.byte	0x04, 0x0a
        /*018e*/ 	.short	(.L_61 - .L_60)
	.align		4
.L_60:
        /*0190*/ 	.word	index@(.nv.constant0.triton_poi_fused__native_batch_norm_legit_no_training__prelu_kernel_add_27)
        /*0194*/ 	.short	0x0210
        /*0196*/ 	.short	0x00ac


	//----- nvinfo : EIATTR_SW_WAR
	.align		4
.L_61:
        /*0198*/ 	.byte	0x04, 0x36
        /*019a*/ 	.short	(.L_63 - .L_62)
.L_62:
        /*019c*/ 	.word	0x00000008
.L_63:


//--------------------- .nv.callgraph             --------------------------
	.section	.nv.callgraph,"",@"SHT_CUDA_CALLGRAPH"
	.align	4
	.sectionentsize	8
	.align		4
        /*0000*/ 	.word	0x00000000
	.align		4
        /*0004*/ 	.word	0xffffffff
	.align		4
        /*0008*/ 	.word	0x00000000
	.align		4
        /*000c*/ 	.word	0xfffffffe
	.align		4
        /*0010*/ 	.word	0x00000000
	.align		4
        /*0014*/ 	.word	0xfffffffd
	.align		4
        /*0018*/ 	.word	0x00000000
	.align		4
        /*001c*/ 	.word	0xfffffffc


//--------------------- .nv.constant4             --------------------------
	.section	.nv.constant4,"a",@progbits
	.align	8
	.align		8
.nv.constant4:
        /*0000*/ 	.dword	_$_str
	.align		8
        /*0008*/ 	.dword	_$_str_$_2


//--------------------- .text.triton_poi_fused__native_batch_norm_legit_no_training__prelu_kernel_add_27 --------------------------
	.section	.text.triton_poi_fused__native_batch_norm_legit_no_training__prelu_kernel_add_27,"ax",@progbits
	.align	128
        .global         triton_poi_fused__native_batch_norm_legit_no_training__prelu_kernel_add_27
        .type           triton_poi_fused__native_batch_norm_legit_no_training__prelu_kernel_add_27,@function
        .size           triton_poi_fused__native_batch_norm_legit_no_training__prelu_kernel_add_27,(.L_x_1 - triton_poi_fused__native_batch_norm_legit_no_training__prelu_kernel_add_27)
        .other          triton_poi_fused__native_batch_norm_legit_no_training__prelu_kernel_add_27,@"STO_CUDA_ENTRY STV_DEFAULT"
triton_poi_fused__native_batch_norm_legit_no_training__prelu_kernel_add_27:
.text.triton_poi_fused__native_batch_norm_legit_no_training__prelu_kernel_add_27:
[----:B------:R-:W-:Y:S01]  /*0000*/  LDC R1, c[0x0][0x28] ;  /* 0x00000a00ff017b82 */ /* 0x000fe20000000800 */
[----:B------:R-:W1:Y:S07]  /*0010*/  S2R R0, SR_TID.X ;  /* 0x0000000000007919 */ /* 0x000e6e0000002100 */
[----:B------:R-:W2:Y:S01]  /*0020*/  LDC.64 R8, c[0x0][0x228] ;  /* 0x00008a00ff087b82 */ /* 0x000ea20000000a00 */
[----:B------:R-:W-:Y:S01]  /*0030*/  ULDC.64 UR4, c[0x0][0x208] ;  /* 0x0000820000047ab9 */ /* 0x000fe20000000a00 */
[----:B------:R-:W3:Y:S06]  /*0040*/  S2R R5, SR_CTAID.X ;  /* 0x0000000000057919 */ /* 0x000eec0000002500 */
[----:B------:R-:W4:Y:S08]  /*0050*/  LDC.64 R14, c[0x0][0x270] ;  /* 0x00009c00ff0e7b82 */ /* 0x000f300000000a00 */
[----:B------:R-:W5:Y:S08]  /*0060*/  LDC.64 R10, c[0x0][0x238] ;  /* 0x00008e00ff0a7b82 */ /* 0x000f700000000a00 */
[----:B------:R-:W4:Y:S01]  /*0070*/  LDC.64 R12, c[0x0][0x220] ;  /* 0x00008800ff0c7b82 */ /* 0x000f220000000a00 */
[----:B-1----:R-:W-:-:S07]  /*0080*/  SHF.L.U32 R0, R0, 0x1, RZ ;  /* 0x0000000100007819 */ /* 0x002fce00000006ff */
[----:B------:R-:W1:Y:S01]  /*0090*/  LDC.64 R6, c[0x0][0x230] ;  /* 0x00008c00ff067b82 */ /* 0x000e620000000a00 */
[----:B---3--:R-:W-:Y:S02]  /*00a0*/  SHF.R.S32.HI R3, RZ, 0x17, R5 ;  /* 0x00000017ff037819 */ /* 0x008fe40000011405 */
[----:B------:R-:W-:Y:S02]  /*00b0*/  LOP3.LUT R0, R0, 0xfe, RZ, 0xc0, !PT ;  /* 0x000000fe00007812 */ /* 0x000fe400078ec0ff */
[----:B------:R-:W-:-:S03]  /*00c0*/  SGXT R3, R3, 0x1 ;  /* 0x000000010303781a */ /* 0x000fc60000000200 */
[----:B------:R-:W3:Y:S01]  /*00d0*/  LDC.64 R20, c[0x0][0x250] ;  /* 0x00009400ff147b82 */ /* 0x000ee20000000a00 */
[----:B------:R-:W-:-:S04]  /*00e0*/  LEA R4, R5, R0, 0x8 ;  /* 0x0000000005047211 */ /* 0x000fc800078e40ff */
[----:B------:R-:W-:-:S03]  /*00f0*/  LEA.HI R3, R3, R4, RZ, 0x6 ;  /* 0x0000000403037211 */ /* 0x000fc600078f30ff */
[----:B------:R-:W1:Y:S01]  /*0100*/  LDC.64 R16, c[0x0][0x288] ;  /* 0x0000a200ff107b82 */ /* 0x000e620000000a00 */
[----:B------:R-:W-:-:S04]  /*0110*/  SHF.R.S32.HI R3, RZ, 0x6, R3 ;  /* 0x00000006ff037819 */ /* 0x000fc80000011403 */
[----:B------:R-:W-:-:S03]  /*0120*/  LEA.HI R0, R3, R3, RZ, 0x5 ;  /* 0x0000000303007211 */ /* 0x000fc600078f28ff */
[----:B------:R-:W1:Y:S01]  /*0130*/  LDC.64 R18, c[0x0][0x260] ;  /* 0x00009800ff127b82 */ /* 0x000e620000000a00 */
[----:B------:R-:W-:-:S04]  /*0140*/  LOP3.LUT R0, R0, 0xffffffe0, RZ, 0xc0, !PT ;  /* 0xffffffe000007812 */ /* 0x000fc800078ec0ff */
[----:B------:R-:W-:-:S03]  /*0150*/  IADD3 R3, R3, -R0, RZ ;  /* 0x8000000003037210 */ /* 0x000fc60007ffe0ff */
[----:B------:R-:W3:Y:S02]  /*0160*/  LDC.64 R36, c[0x0][0x268] ;  /* 0x00009a00ff247b82 */ /* 0x000ee40000000a00 */
[----:B--2---:R-:W-:-:S06]  /*0170*/  IMAD.WIDE R8, R3, 0x4, R8 ;  /* 0x0000000403087825 */ /* 0x004fcc00078e0208 */
[----:B------:R-:W2:Y:S01]  /*0180*/  LDG.E.EL R8, desc[UR4][R8.64] ;  /* 0x0000000408087981 */ /* 0x000ea2000c2e1900 */
[C---:B----4-:R-:W-:Y:S01]  /*0190*/  IMAD.WIDE R14, R3.reuse, 0x4, R14 ;  /* 0x00000004030e7825 */ /* 0x050fe200078e020e */
[----:B------:R-:W4:Y:S04]  /*01a0*/  LDC.64 R34, c[0x0][0x278] ;  /* 0x00009e00ff227b82 */ /* 0x000f280000000a00 */
[----:B------:R5:W2:Y:S04]  /*01b0*/  LDG.E.EL R9, desc[UR4][R14.64] ;  /* 0x000000040e097981 */ /* 0x000aa8000c2e1900 */
[----:B------:R-:W4:Y:S08]  /*01c0*/  LDC.64 R32, c[0x0][0x280] ;  /* 0x0000a000ff207b82 */ /* 0x000f300000000a00 */
[----:B------:R-:W4:Y:S08]  /*01d0*/  LDC.64 R30, c[0x0][0x240] ;  /* 0x00009000ff1e7b82 */ /* 0x000f300000000a00 */
[----:B-----5:R-:W5:Y:S01]  /*01e0*/  LDC.64 R14, c[0x0][0x218] ;  /* 0x00008600ff0e7b82 */ /* 0x020f620000000a00 */
[----:B------:R-:W-:-:S04]  /*01f0*/  IMAD.WIDE R10, R3, 0x4, R10 ;  /* 0x00000004030a7825 */ /* 0x000fc800078e020a */
[----:B0-----:R-:W-:-:S03]  /*0200*/  IMAD.WIDE R12, R3, 0x4, R12 ;  /* 0x00000004030c7825 */ /* 0x001fc600078e020c */
[----:B------:R-:W0:Y:S01]  /*0210*/  LDC.64 R28, c[0x0][0x298] ;  /* 0x0000a600ff1c7b82 */ /* 0x000e220000000a00 */
[C---:B-1----:R-:W-:Y:S02]  /*0220*/  IMAD.WIDE R24, R3.reuse, 0x4, R6 ;  /* 0x0000000403187825 */ /* 0x042fe400078e0206 */
[----:B------:R1:W2:Y:S02]  /*0230*/  LDG.E.EL R7, desc[UR4][R10.64] ;  /* 0x000000040a077981 */ /* 0x0002a4000c2e1900 */
[----:B---3--:R-:W-:Y:S02]  /*0240*/  IMAD.WIDE R20, R3, 0x4, R20 ;  /* 0x0000000403147825 */ /* 0x008fe400078e0214 */
[----:B------:R-:W3:Y:S01]  /*0250*/  LDG.E.EL R24, desc[UR4][R24.64] ;  /* 0x0000000418187981 */ /* 0x000ee2000c2e1900 */
[----:B-1----:R-:W1:Y:S01]  /*0260*/  LDC.64 R10, c[0x0][0x290] ;  /* 0x0000a400ff0a7b82 */ /* 0x002e620000000a00 */
[----:B-----5:R-:W-:-:S06]  /*0270*/  IMAD.WIDE R14, R4, 0x4, R14 ;  /* 0x00000004040e7825 */ /* 0x020fcc00078e020e */
[----:B------:R-:W5:Y:S01]  /*0280*/  LDG.E.64 R14, desc[UR4][R14.64] ;  /* 0x000000040e0e7981 */ /* 0x000f62000c1e1b00 */
[----:B------:R-:W-:-:S04]  /*0290*/  IMAD.WIDE R16, R3, 0x4, R16 ;  /* 0x0000000403107825 */ /* 0x000fc800078e0210 */
[----:B------:R-:W-:-:S04]  /*02a0*/  IMAD.WIDE R18, R4, 0x4, R18 ;  /* 0x0000000404127825 */ /* 0x000fc800078e0212 */
[C---:B------:R-:W-:Y:S02]  /*02b0*/  IMAD.WIDE R36, R3.reuse, 0x4, R36 ;  /* 0x0000000403247825 */ /* 0x040fe400078e0224 */
[----:B------:R-:W3:Y:S02]  /*02c0*/  LDG.E.64 R18, desc[UR4][R18.64] ;  /* 0x0000000412127981 */ /* 0x000ee4000c1e1b00 */
[C---:B----4-:R-:W-:Y:S02]  /*02d0*/  IMAD.WIDE R34, R3.reuse, 0x4, R34 ;  /* 0x0000000403227825 */ /* 0x050fe400078e0222 */
[----:B------:R-:W3:Y:S02]  /*02e0*/  LDG.E.EL R25, desc[UR4][R36.64] ;  /* 0x0000000424197981 */ /* 0x000ee4000c2e1900 */
[C---:B------:R-:W-:Y:S01]  /*02f0*/  IMAD.WIDE R32, R3.reuse, 0x4, R32 ;  /* 0x0000000403207825 */ /* 0x040fe200078e0220 */
[----:B------:R-:W-:Y:S01]  /*0300*/  HFMA2.MMA R22, -RZ, RZ, 1.625, 0 ;  /* 0x3e800000ff167435 */ /* 0x000fe200000001ff */
[----:B------:R-:W4:Y:S02]  /*0310*/  LDG.E.EL R23, desc[UR4][R34.64] ;  /* 0x0000000422177981 */ /* 0x000f24000c2e1900 */
[----:B------:R-:W-:-:S02]  /*0320*/  IMAD.WIDE R30, R3, 0x4, R30 ;  /* 0x00000004031e7825 */ /* 0x000fc400078e021e */
[----:B------:R-:W4:Y:S02]  /*0330*/  LDG.E.EL R6, desc[UR4][R32.64] ;  /* 0x0000000420067981 */ /* 0x000f24000c2e1900 */
[----:B0-----:R-:W-:Y:S02]  /*0340*/  IMAD.WIDE R28, R3, 0x4, R28 ;  /* 0x00000004031c7825 */ /* 0x001fe400078e021c */
[----:B------:R0:W3:Y:S02]  /*0350*/  LDG.E.EL R3, desc[UR4][R16.64] ;  /* 0x0000000410037981 */ /* 0x0000e4000c2e1900 */
[----:B-1----:R-:W-:-:S06]  /*0360*/  IMAD.WIDE R10, R4, 0x4, R10 ;  /* 0x00000004040a7825 */ /* 0x002fcc00078e020a */
[----:B------:R-:W3:Y:S01]  /*0370*/  LDG.E.64 R10, desc[UR4][R10.64] ;  /* 0x000000040a0a7981 */ /* 0x000ee2000c1e1b00 */
[----:B0-----:R-:W0:Y:S02]  /*0380*/  LDC.64 R16, c[0x0][0x258] ;  /* 0x00009600ff107b82 */ /* 0x001e240000000a00 */
[----:B0-----:R-:W-:-:S06]  /*0390*/  IMAD.WIDE R16, R4, 0x4, R16 ;  /* 0x0000000404107825 */ /* 0x001fcc00078e0210 */
[----:B------:R-:W4:Y:S01]  /*03a0*/  LDG.E.64 R16, desc[UR4][R16.64] ;  /* 0x0000000410107981 */ /* 0x000f22000c1e1b00 */
[----:B--2---:R-:W-:-:S03]  /*03b0*/  FADD R0, R8, 9.9999997473787516356e-06 ;  /* 0x3727c5ac08007421 */ /* 0x004fc60000000000 */
[----:B------:R-:W2:Y:S01]  /*03c0*/  LDG.E.EL R8, desc[UR4][R30.64] ;  /* 0x000000041e087981 */ /* 0x000ea2000c2e1900 */
[----:B------:R0:W1:Y:S03]  /*03d0*/  MUFU.SQRT R2, R0 ;  /* 0x0000000000027308 */ /* 0x0000660000002000 */
[----:B0-----:R0:W2:Y:S01]  /*03e0*/  LDG.E.EL R0, desc[UR4][R20.64] ;  /* 0x0000000414007981 */ /* 0x0010a2000c2e1900 */
[C---:B-1----:R-:W-:Y:S02]  /*03f0*/  FSETP.GT.AND P0, PT, R2.reuse, 8.50705917302346158658e+37, PT ;  /* 0x7e8000000200780b */ /* 0x042fe40003f04000 */
[C---:B------:R-:W-:Y:S01]  /*0400*/  FSETP.GEU.AND P1, PT, R2.reuse, 1.175494350822287508e-38, PT ;  /* 0x008000000200780b */ /* 0x040fe20003f2e000 */
[----:B0-----:R-:W0:Y:S10]  /*0410*/  LDC.64 R20, c[0x0][0x2a0] ;  /* 0x0000a800ff147b82 */ /* 0x001e340000000a00 */
[----:B------:R-:W-:-:S04]  /*0420*/  @P0 FMUL R2, R2, 0.25 ;  /* 0x3e80000002020820 */ /* 0x000fc80000400000 */
[----:B------:R-:W-:-:S04]  /*0430*/  @!P1 FMUL R2, R2, 16777216 ;  /* 0x4b80000002029820 */ /* 0x000fc80000400000 */
[----:B------:R1:W0:Y:S02]  /*0440*/  MUFU.RCP R26, R2 ;  /* 0x00000002001a7308 */ /* 0x0002240000001000 */
[----:B-1----:R1:W5:Y:S02]  /*0450*/  LDG.E.EL R2, desc[UR4][R12.64] ;  /* 0x000000040c027981 */ /* 0x002364000c2e1900 */
[----:B-1----:R-:W1:Y:S01]  /*0460*/  LDC.64 R12, c[0x0][0x248] ;  /* 0x00009200ff0c7b82 */ /* 0x002e620000000a00 */
[----:B------:R-:W-:Y:S01]  /*0470*/  FSEL R5, R22, 1, P0 ;  /* 0x3f80000016057808 */ /* 0x000fe20000000000 */
[----:B0-----:R-:W-:-:S04]  /*0480*/  IMAD.WIDE R20, R4, 0x4, R20 ;  /* 0x0000000404147825 */ /* 0x001fc800078e0214 */
[----:B------:R-:W-:Y:S02]  /*0490*/  @!P1 FMUL R5, R5, 16777216 ;  /* 0x4b80000005059820 */ /* 0x000fe40000400000 */
[----:B------:R-:W2:Y:S01]  /*04a0*/  LDG.E.64 R20, desc[UR4][R20.64] ;  /* 0x0000000414147981 */ /* 0x000ea2000c1e1b00 */
[----:B-1----:R-:W-:-:S06]  /*04b0*/  IMAD.WIDE R12, R4, 0x4, R12 ;  /* 0x00000004040c7825 */ /* 0x002fcc00078e020c */
[----:B------:R-:W2:Y:S01]  /*04c0*/  LDG.E.64 R12, desc[UR4][R12.64] ;  /* 0x000000040c0c7981 */ /* 0x000ea2000c1e1b00 */
[----:B------:R-:W-:-:S03]  /*04d0*/  FMUL R26, R26, R5 ;  /* 0x000000051a1a7220 */ /* 0x000fc60000400000 */
[----:B------:R0:W2:Y:S01]  /*04e0*/  LDG.E.EL R5, desc[UR4][R28.64] ;  /* 0x000000041c057981 */ /* 0x0000a2000c2e1900 */
[----:B------:R-:W-:-:S04]  /*04f0*/  FADD R27, R9, 9.9999997473787516356e-06 ;  /* 0x3727c5ac091b7421 */ /* 0x000fc80000000000 */
[----:B0-----:R-:W0:Y:S02]  /*0500*/  MUFU.SQRT R28, R27 ;  /* 0x0000001b001c7308 */ /* 0x001e240000002000 */
[C---:B0-----:R-:W-:Y:S02]  /*0510*/  FSETP.GT.AND P0, PT, R28.reuse, 8.50705917302346158658e+37, PT ;  /* 0x7e8000001c00780b */ /* 0x041fe40003f04000 */
[----:B------:R-:W-:-:S11]  /*0520*/  FSETP.GEU.AND P1, PT, R28, 1.175494350822287508e-38, PT ;  /* 0x008000001c00780b */ /* 0x000fd60003f2e000 */
[----:B------:R-:W-:-:S04]  /*0530*/  @P0 FMUL R28, R28, 0.25 ;  /* 0x3e8000001c1c0820 */ /* 0x000fc80000400000 */
[----:B------:R-:W-:-:S06]  /*0540*/  @!P1 FMUL R28, R28, 16777216 ;  /* 0x4b8000001c1c9820 */ /* 0x000fcc0000400000 */
[----:B------:R-:W0:Y:S01]  /*0550*/  MUFU.RCP R28, R28 ;  /* 0x0000001c001c7308 */ /* 0x000e220000001000 */
[----:B------:R-:W-:Y:S01]  /*0560*/  FSEL R29, R22, 1, P0 ;  /* 0x3f800000161d7808 */ /* 0x000fe20000000000 */
[----:B---3--:R-:W-:-:S04]  /*0570*/  FADD R18, R18, -R25 ;  /* 0x8000001912127221 */ /* 0x008fc80000000000 */
[----:B------:R-:W-:-:S04]  /*0580*/  @!P1 FMUL R29, R29, 16777216 ;  /* 0x4b8000001d1d9820 */ /* 0x000fc80000400000 */
[----:B0-----:R-:W-:-:S04]  /*0590*/  FMUL R29, R28, R29 ;  /* 0x0000001d1c1d7220 */ /* 0x001fc80000400000 */
[----:B------:R-:W-:Y:S01]  /*05a0*/  FMUL R18, R29, R18 ;  /* 0x000000121d127220 */ /* 0x000fe20000400000 */
[----:B------:R-:W-:Y:S01]  /*05b0*/  FSETP.GT.AND P0, PT, R10, RZ, PT ;  /* 0x000000ff0a00720b */ /* 0x000fe20003f04000 */
[----:B-----5:R-:W-:-:S04]  /*05c0*/  FADD R9, R14, -R2 ;  /* 0x800000020e097221 */ /* 0x020fc80000000000 */
[----:B------:R-:W-:Y:S01]  /*05d0*/  FMUL R9, R26, R9 ;  /* 0x000000091a097220 */ /* 0x000fe20000400000 */
[----:B------:R-:W-:-:S03]  /*05e0*/  FADD R15, R15, -R2 ;  /* 0x800000020f0f7221 */ /* 0x000fc60000000000 */
[----:B------:R-:W-:Y:S01]  /*05f0*/  FFMA R9, R24, R9, R7 ;  /* 0x0000000918097223 */ /* 0x000fe20000000007 */
[----:B------:R-:W-:Y:S01]  /*0600*/  FMUL R26, R26, R15 ;  /* 0x0000000f1a1a7220 */ /* 0x000fe20000400000 */
[----:B------:R-:W-:-:S03]  /*0610*/  FADD R2, R19, -R25 ;  /* 0x8000001913027221 */ /* 0x000fc60000000000 */
[----:B------:R-:W-:Y:S01]  /*0620*/  FSETP.GT.AND P6, PT, R9, RZ, PT ;  /* 0x000000ff0900720b */ /* 0x000fe20003fc4000 */
[----:B------:R-:W-:Y:S01]  /*0630*/  FFMA R25, R24, R26, R7 ;  /* 0x0000001a18197223 */ /* 0x000fe20000000007 */
[----:B------:R-:W-:Y:S01]  /*0640*/  FMUL R29, R29, R2 ;  /* 0x000000021d1d7220 */ /* 0x000fe20000400000 */
[--C-:B------:R-:W-:Y:S01]  /*0650*/  SHF.R.S32.HI R7, RZ, 0x1f, R4.reuse ;  /* 0x0000001fff077819 */ /* 0x100fe20000011404 */
[----:B------:R-:W0:Y:S01]  /*0660*/  LDC.64 R14, c[0x0][0x2a8] ;  /* 0x0000aa00ff0e7b82 */ /* 0x000e220000000a00 */
[----:B------:R-:W-:Y:S01]  /*0670*/  SHF.R.S32.HI R19, RZ, 0x1f, R4 ;  /* 0x0000001fff137819 */ /* 0x000fe20000011404 */
[C-C-:B----4-:R-:W-:Y:S01]  /*0680*/  FFMA R2, R23.reuse, R18, R6.reuse ;  /* 0x0000001217027223 */ /* 0x150fe20000000006 */
[----:B------:R-:W-:Y:S01]  /*0690*/  FFMA R22, R23, R29, R6 ;  /* 0x0000001d17167223 */ /* 0x000fe20000000006 */
[-C--:B------:R-:W-:Y:S02]  /*06a0*/  LEA.HI R24, R7, R4.reuse, RZ, 0xb ;  /* 0x0000000407187211 */ /* 0x080fe400078f58ff */
[----:B------:R-:W-:-:S02]  /*06b0*/  LEA.HI R23, R19, R4, RZ, 0xb ;  /* 0x0000000413177211 */ /* 0x000fc400078f58ff */
[----:B------:R-:W1:Y:S01]  /*06c0*/  LDC.64 R6, c[0x0][0x210] ;  /* 0x00008400ff067b82 */ /* 0x000e620000000a00 */
[----:B--2---:R-:W-:Y:S01]  /*06d0*/  @!P6 FMUL R9, R8, R9 ;  /* 0x000000090809e220 */ /* 0x004fe20000400000 */
[----:B------:R-:W-:Y:S02]  /*06e0*/  FSETP.GT.AND P6, PT, R11, RZ, PT ;  /* 0x000000ff0b00720b */ /* 0x000fe40003fc4000 */
[----:B------:R-:W-:Y:S02]  /*06f0*/  FSETP.GT.AND P4, PT, R2, RZ, PT ;  /* 0x000000ff0200720b */ /* 0x000fe40003f84000 */
[----:B------:R-:W-:Y:S02]  /*0700*/  FSETP.GT.AND P3, PT, R22, RZ, PT ;  /* 0x000000ff1600720b */ /* 0x000fe40003f64000 */
[----:B------:R-:W2:Y:S01]  /*0710*/  LDC.64 R18, c[0x0][0x2b0] ;  /* 0x0000ac00ff127b82 */ /* 0x000ea20000000a00 */
[----:B------:R-:W-:Y:S02]  /*0720*/  FSETP.GT.AND P5, PT, R25, RZ, PT ;  /* 0x000000ff1900720b */ /* 0x000fe40003fa4000 */
[----:B------:R-:W-:-:S02]  /*0730*/  FSETP.GT.AND P2, PT, R12, RZ, PT ;  /* 0x000000ff0c00720b */ /* 0x000fc40003f44000 */
[----:B------:R-:W-:Y:S02]  /*0740*/  FSETP.GT.AND P1, PT, R13, RZ, PT ;  /* 0x000000ff0d00720b */ /* 0x000fe40003f24000 */
[----:B------:R-:W-:Y:S01]  /*0750*/  SHF.L.U32 R24, R24, 0x1, RZ ;  /* 0x0000000118187819 */ /* 0x000fe200000006ff */
[-C--:B------:R-:W-:Y:S01]  /*0760*/  @!P0 FMUL R10, R10, R5.reuse ;  /* 0x000000050a0a8220 */ /* 0x080fe20000400000 */
[----:B------:R-:W-:Y:S01]  /*0770*/  @!P6 FMUL R11, R11, R5 ;  /* 0x000000050b0be220 */ /* 0x000fe20000400000 */
[----:B------:R-:W-:Y:S01]  /*0780*/  LOP3.LUT R23, R23, 0xfffff800, RZ, 0xc0, !PT ;  /* 0xfffff80017177812 */ /* 0x000fe200078ec0ff */
[C---:B------:R-:W-:Y:S01]  /*0790*/  @!P4 FMUL R2, R3.reuse, R2 ;  /* 0x000000020302c220 */ /* 0x040fe20000400000 */
[----:B------:R-:W-:Y:S01]  /*07a0*/  LOP3.LUT R24, R24, 0xfffff000, RZ, 0xc0, !PT ;  /* 0xfffff00018187812 */ /* 0x000fe200078ec0ff */
[----:B------:R-:W-:-:S03]  /*07b0*/  @!P3 FMUL R22, R3, R22 ;  /* 0x000000160316b220 */ /* 0x000fc60000400000 */
[-C--:B------:R-:W-:Y:S02]  /*07c0*/  @!P2 FMUL R12, R12, R0.reuse ;  /* 0x000000000c0ca220 */ /* 0x080fe40000400000 */
[----:B------:R-:W-:Y:S01]  /*07d0*/  @!P1 FMUL R13, R13, R0 ;  /* 0x000000000d0d9220 */ /* 0x000fe20000400000 */
[----:B------:R-:W-:Y:S01]  /*07e0*/  FADD R3, R20, R10 ;  /* 0x0000000a14037221 */ /* 0x000fe20000000000 */
[----:B------:R-:W-:Y:S01]  /*07f0*/  @!P5 FMUL R25, R8, R25 ;  /* 0x000000190819d220 */ /* 0x000fe20000400000 */
[----:B------:R-:W-:Y:S01]  /*0800*/  FADD R16, R16, R12 ;  /* 0x0000000c10107221 */ /* 0x000fe20000000000 */
[----:B------:R-:W-:Y:S01]  /*0810*/  FADD R0, R17, R13 ;  /* 0x0000000d11007221 */ /* 0x000fe20000000000 */
[----:B------:R-:W-:Y:S01]  /*0820*/  FADD R21, R21, R11 ;  /* 0x0000000b15157221 */ /* 0x000fe20000000000 */
[----:B------:R-:W-:Y:S01]  /*0830*/  IADD3 R23, R24, R4, -R23 ;  /* 0x0000000418177210 */ /* 0x000fe20007ffe817 */
[----:B------:R-:W-:Y:S01]  /*0840*/  FADD R2, R2, R3 ;  /* 0x0000000302027221 */ /* 0x000fe20000000000 */
[----:B------:R-:W-:Y:S01]  /*0850*/  FADD R24, R9, R16 ;  /* 0x0000001009187221 */ /* 0x000fe20000000000 */
[----:B------:R-:W-:Y:S01]  /*0860*/  FADD R25, R25, R0 ;  /* 0x0000000019197221 */ /* 0x000fe20000000000 */
[----:B------:R-:W-:Y:S01]  /*0870*/  FADD R3, R22, R21 ;  /* 0x0000001516037221 */ /* 0x000fe20000000000 */
[----:B-1----:R-:W-:-:S04]  /*0880*/  IMAD.WIDE R6, R4, 0x4, R6 ;  /* 0x0000000404067825 */ /* 0x002fc800078e0206 */
[----:B------:R-:W-:Y:S01]  /*0890*/  FADD R5, R3, R25 ;  /* 0x0000001903057221 */ /* 0x000fe20000000000 */
[----:B0-----:R-:W-:-:S04]  /*08a0*/  IMAD.WIDE R14, R23, 0x4, R14 ;  /* 0x00000004170e7825 */ /* 0x001fc800078e020e */
[----:B--2---:R-:W-:-:S04]  /*08b0*/  IMAD.WIDE R18, R4, 0x4, R18 ;  /* 0x0000000404127825 */ /* 0x004fc800078e0212 */
[----:B------:R-:W-:Y:S01]  /*08c0*/  FADD R4, R2, R24 ;  /* 0x0000001802047221 */ /* 0x000fe20000000000 */
[----:B------:R-:W-:Y:S04]  /*08d0*/  STG.E.64 desc[UR4][R6.64], R24 ;  /* 0x0000001806007986 */ /* 0x000fe8000c101b04 */
[----:B------:R-:W-:Y:S04]  /*08e0*/  STG.E.64 desc[UR4][R14.64], R2 ;  /* 0x000000020e007986 */ /* 0x000fe8000c101b04 */
[----:B------:R-:W-:Y:S01]  /*08f0*/  STG.E.64 desc[UR4][R18.64], R4 ;  /* 0x0000000412007986 */ /* 0x000fe2000c101b04 */
[----:B------:R-:W-:Y:S05]  /*0900*/  EXIT ;  /* 0x000000000000794d */ /* 0x000fea0003800000 */
.L_x_0:
[----:B------:R-:W-:-:S00]  /*0910*/  BRA `(.L_x_0) ;  /* 0xfffffffc00fc7947 */ /* 0x000fc0000383ffff */
[----:B------:R-:W-:-:S00]  /*0920*/  NOP ;  /* 0x0000000000007918 */ /* 0x000fc00000000000 */
        /* <DEDUP_REMOVED lines=13> */
.L_x_1:


//--------------------- .nv.global.init           --------------------------
	.section	.nv.global.init,"aw",@progbits
.nv.global.init:
	.type		_$_str,@object
	.size		_$_str,(_$_str_$_2 - _$_str)
_$_str:
        /*0000*/ 	.byte	0x5f, 0x5f, 0x43, 0x55, 0x44, 0x41, 0x5f, 0x46, 0x54, 0x5a, 0x00
	.type		_$_str_$_2,@object
	.size		_$_str_$_2,(.L_1 - _$_str_$_2)
_$_str_$_2:
        /*000b*/ 	.byte	0x5f, 0x5f, 0x43, 0x55, 0x44, 0x41, 0x5f, 0x50, 0x52, 0x45, 0x43, 0x5f, 0x53, 0x51, 0x52, 0x54
        /*001b*/ 	.byte	0x00
.L_1:


//--------------------- .nv.constant0.triton_poi_fused__native_batch_norm_legit_no_training__prelu_kernel_add_27 --------------------------
	.section	.nv.constant0.triton_poi_fused__native_batch_norm_legit_no_training__prelu_kernel_add_27,"a",@progbits
	.sectionflags	@""
	.align	4
.nv.constant0.triton_poi_fused__native_batch_norm_legit_no_training__prelu_kernel_add_27:
	.zero		700
